//
// Generated by NVIDIA NVVM Compiler
//
// Compiler Build ID: CL-36424714
// Cuda compilation tools, release 13.0, V13.0.88
// Based on NVVM 20.0.0
//

.version 9.0
.target sm_100
.address_size 64

	// .globl	_Z8hadd2_rnPf7__half2S0_

.visible .entry _Z8hadd2_rnPf7__half2S0_(
	.param .u64 .ptr .align 1 _Z8hadd2_rnPf7__half2S0__param_0,
	.param .align 4 .b8 _Z8hadd2_rnPf7__half2S0__param_1[4],
	.param .align 4 .b8 _Z8hadd2_rnPf7__half2S0__param_2[4]
)
{
	.reg .b32 	%r<6>;
	.reg .b32 	%f<3>;
	.reg .b64 	%rd<3>;

	ld.param.u64 	%rd1, [_Z8hadd2_rnPf7__half2S0__param_0];
	cvta.to.global.u64 	%rd2, %rd1;
	ld.param.u32 	%r2, [_Z8hadd2_rnPf7__half2S0__param_1];
	ld.param.u32 	%r3, [_Z8hadd2_rnPf7__half2S0__param_2];
	// begin inline asm
	{add.rn.f16x2 %r1,%r2,%r3;
}
	// end inline asm
	// begin inline asm
	{.reg .f16 low,high;
  mov.b32 {low,high},%r1;
  cvt.f32.f16 %f1, low;}

	// end inline asm
	st.global.f32 	[%rd2], %f1;
	// begin inline asm
	{.reg .f16 low,high;
  mov.b32 {low,high},%r1;
  cvt.f32.f16 %f2, high;}

	// end inline asm
	st.global.f32 	[%rd2+4], %f2;
	ret;

}
	// .globl	_Z6hcmaddPf7__half2S0_S0_
.visible .entry _Z6hcmaddPf7__half2S0_S0_(
	.param .u64 .ptr .align 1 _Z6hcmaddPf7__half2S0_S0__param_0,
	.param .align 4 .b8 _Z6hcmaddPf7__half2S0_S0__param_1[4],
	.param .align 4 .b8 _Z6hcmaddPf7__half2S0_S0__param_2[4],
	.param .align 4 .b8 _Z6hcmaddPf7__half2S0_S0__param_3[4]
)
{
	.reg .b16 	%rs<19>;
	.reg .b32 	%r<6>;
	.reg .b32 	%f<3>;
	.reg .b64 	%rd<3>;

	ld.param.u32 	%r3, [_Z6hcmaddPf7__half2S0_S0__param_1];
	mov.b32 	{%rs6, %rs16}, %r3;
	ld.param.u32 	%r4, [_Z6hcmaddPf7__half2S0_S0__param_2];
	mov.b32 	{%rs17, %rs13}, %r4;
	ld.param.u32 	%r5, [_Z6hcmaddPf7__half2S0_S0__param_3];
	mov.b32 	{%rs4, %rs8}, %r5;
	ld.param.u64 	%rd1, [_Z6hcmaddPf7__half2S0_S0__param_0];
	cvta.to.global.u64 	%rd2, %rd1;
	// begin inline asm
	{fma.rn.f16 %rs1,%rs6,%rs17,%rs4;
}
	// end inline asm
	// begin inline asm
	{fma.rn.f16 %rs5,%rs6,%rs13,%rs8;
}
	// end inline asm
	// begin inline asm
	{neg.f16 %rs9,%rs16;
}
	// end inline asm
	// begin inline asm
	{fma.rn.f16 %rs11,%rs9,%rs13,%rs1;
}
	// end inline asm
	// begin inline asm
	{fma.rn.f16 %rs15,%rs16,%rs17,%rs5;
}
	// end inline asm
	mov.b32 	%r1, {%rs11, %rs15};
	// begin inline asm
	{.reg .f16 low,high;
  mov.b32 {low,high},%r1;
  cvt.f32.f16 %f1, low;}

	// end inline asm
	st.global.f32 	[%rd2], %f1;
	// begin inline asm
	{.reg .f16 low,high;
  mov.b32 {low,high},%r1;
  cvt.f32.f16 %f2, high;}

	// end inline asm
	st.global.f32 	[%rd2+4], %f2;
	ret;

}
	// .globl	_Z10hfma2_reluPf7__half2S0_S0_
.visible .entry _Z10hfma2_reluPf7__half2S0_S0_(
	.param .u64 .ptr .align 1 _Z10hfma2_reluPf7__half2S0_S0__param_0,
	.param .align 4 .b8 _Z10hfma2_reluPf7__half2S0_S0__param_1[4],
	.param .align 4 .b8 _Z10hfma2_reluPf7__half2S0_S0__param_2[4],
	.param .align 4 .b8 _Z10hfma2_reluPf7__half2S0_S0__param_3[4]
)
{
	.reg .b32 	%r<7>;
	.reg .b32 	%f<3>;
	.reg .b64 	%rd<3>;

	ld.param.u64 	%rd1, [_Z10hfma2_reluPf7__half2S0_S0__param_0];
	cvta.to.global.u64 	%rd2, %rd1;
	ld.param.u32 	%r2, [_Z10hfma2_reluPf7__half2S0_S0__param_1];
	ld.param.u32 	%r3, [_Z10hfma2_reluPf7__half2S0_S0__param_2];
	ld.param.u32 	%r4, [_Z10hfma2_reluPf7__half2S0_S0__param_3];
	// begin inline asm
	{fma.rn.relu.f16x2 %r1,%r2,%r3,%r4;
}
	// end inline asm
	// begin inline asm
	{.reg .f16 low,high;
  mov.b32 {low,high},%r1;
  cvt.f32.f16 %f1, low;}

	// end inline asm
	st.global.f32 	[%rd2], %f1;
	// begin inline asm
	{.reg .f16 low,high;
  mov.b32 {low,high},%r1;
  cvt.f32.f16 %f2, high;}

	// end inline asm
	st.global.f32 	[%rd2+4], %f2;
	ret;

}
	// .globl	_Z8hmul2_rnPf7__half2S0_
.visible .entry _Z8hmul2_rnPf7__half2S0_(
	.param .u64 .ptr .align 1 _Z8hmul2_rnPf7__half2S0__param_0,
	.param .align 4 .b8 _Z8hmul2_rnPf7__half2S0__param_1[4],
	.param .align 4 .b8 _Z8hmul2_rnPf7__half2S0__param_2[4]
)
{
	.reg .b32 	%r<6>;
	.reg .b32 	%f<3>;
	.reg .b64 	%rd<3>;

	ld.param.u64 	%rd1, [_Z8hmul2_rnPf7__half2S0__param_0];
	cvta.to.global.u64 	%rd2, %rd1;
	ld.param.u32 	%r2, [_Z8hmul2_rnPf7__half2S0__param_1];
	ld.param.u32 	%r3, [_Z8hmul2_rnPf7__half2S0__param_2];
	// begin inline asm
	{mul.rn.f16x2 %r1,%r2,%r3;
}
	// end inline asm
	// begin inline asm
	{.reg .f16 low,high;
  mov.b32 {low,high},%r1;
  cvt.f32.f16 %f1, low;}

	// end inline asm
	st.global.f32 	[%rd2], %f1;
	// begin inline asm
	{.reg .f16 low,high;
  mov.b32 {low,high},%r1;
  cvt.f32.f16 %f2, high;}

	// end inline asm
	st.global.f32 	[%rd2+4], %f2;
	ret;

}
	// .globl	_Z8hsub2_rnPf7__half2S0_
.visible .entry _Z8hsub2_rnPf7__half2S0_(
	.param .u64 .ptr .align 1 _Z8hsub2_rnPf7__half2S0__param_0,
	.param .align 4 .b8 _Z8hsub2_rnPf7__half2S0__param_1[4],
	.param .align 4 .b8 _Z8hsub2_rnPf7__half2S0__param_2[4]
)
{
	.reg .b32 	%r<6>;
	.reg .b32 	%f<3>;
	.reg .b64 	%rd<3>;

	ld.param.u64 	%rd1, [_Z8hsub2_rnPf7__half2S0__param_0];
	cvta.to.global.u64 	%rd2, %rd1;
	ld.param.u32 	%r2, [_Z8hsub2_rnPf7__half2S0__param_1];
	ld.param.u32 	%r3, [_Z8hsub2_rnPf7__half2S0__param_2];
	// begin inline asm
	{sub.rn.f16x2 %r1,%r2,%r3;
}
	// end inline asm
	// begin inline asm
	{.reg .f16 low,high;
  mov.b32 {low,high},%r1;
  cvt.f32.f16 %f1, low;}

	// end inline asm
	st.global.f32 	[%rd2], %f1;
	// begin inline asm
	{.reg .f16 low,high;
  mov.b32 {low,high},%r1;
  cvt.f32.f16 %f2, high;}

	// end inline asm
	st.global.f32 	[%rd2+4], %f2;
	ret;

}
	// .globl	_Z5hmax2Pf7__half2S0_
.visible .entry _Z5hmax2Pf7__half2S0_(
	.param .u64 .ptr .align 1 _Z5hmax2Pf7__half2S0__param_0,
	.param .align 4 .b8 _Z5hmax2Pf7__half2S0__param_1[4],
	.param .align 4 .b8 _Z5hmax2Pf7__half2S0__param_2[4]
)
{
	.reg .b32 	%r<6>;
	.reg .b32 	%f<3>;
	.reg .b64 	%rd<3>;

	ld.param.u64 	%rd1, [_Z5hmax2Pf7__half2S0__param_0];
	cvta.to.global.u64 	%rd2, %rd1;
	ld.param.u32 	%r2, [_Z5hmax2Pf7__half2S0__param_1];
	ld.param.u32 	%r3, [_Z5hmax2Pf7__half2S0__param_2];
	// begin inline asm
	{max.f16x2 %r1,%r2,%r3;
}
	// end inline asm
	// begin inline asm
	{.reg .f16 low,high;
  mov.b32 {low,high},%r1;
  cvt.f32.f16 %f1, low;}

	// end inline asm
	st.global.f32 	[%rd2], %f1;
	// begin inline asm
	{.reg .f16 low,high;
  mov.b32 {low,high},%r1;
  cvt.f32.f16 %f2, high;}

	// end inline asm
	st.global.f32 	[%rd2+4], %f2;
	ret;

}
	// .globl	_Z9hmax2_nanPf7__half2S0_
.visible .entry _Z9hmax2_nanPf7__half2S0_(
	.param .u64 .ptr .align 1 _Z9hmax2_nanPf7__half2S0__param_0,
	.param .align 4 .b8 _Z9hmax2_nanPf7__half2S0__param_1[4],
	.param .align 4 .b8 _Z9hmax2_nanPf7__half2S0__param_2[4]
)
{
	.reg .b32 	%r<6>;
	.reg .b32 	%f<3>;
	.reg .b64 	%rd<3>;

	ld.param.u64 	%rd1, [_Z9hmax2_nanPf7__half2S0__param_0];
	cvta.to.global.u64 	%rd2, %rd1;
	ld.param.u32 	%r2, [_Z9hmax2_nanPf7__half2S0__param_1];
	ld.param.u32 	%r3, [_Z9hmax2_nanPf7__half2S0__param_2];
	// begin inline asm
	{max.NaN.f16x2 %r1,%r2,%r3;
}
	// end inline asm
	// begin inline asm
	{.reg .f16 low,high;
  mov.b32 {low,high},%r1;
  cvt.f32.f16 %f1, low;}

	// end inline asm
	st.global.f32 	[%rd2], %f1;
	// begin inline asm
	{.reg .f16 low,high;
  mov.b32 {low,high},%r1;
  cvt.f32.f16 %f2, high;}

	// end inline asm
	st.global.f32 	[%rd2+4], %f2;
	ret;

}
	// .globl	_Z5hmin2Pf7__half2S0_
.visible .entry _Z5hmin2Pf7__half2S0_(
	.param .u64 .ptr .align 1 _Z5hmin2Pf7__half2S0__param_0,
	.param .align 4 .b8 _Z5hmin2Pf7__half2S0__param_1[4],
	.param .align 4 .b8 _Z5hmin2Pf7__half2S0__param_2[4]
)
{
	.reg .b32 	%r<6>;
	.reg .b32 	%f<3>;
	.reg .b64 	%rd<3>;

	ld.param.u64 	%rd1, [_Z5hmin2Pf7__half2S0__param_0];
	cvta.to.global.u64 	%rd2, %rd1;
	ld.param.u32 	%r2, [_Z5hmin2Pf7__half2S0__param_1];
	ld.param.u32 	%r3, [_Z5hmin2Pf7__half2S0__param_2];
	// begin inline asm
	{min.f16x2 %r1,%r2,%r3;
}
	// end inline asm
	// begin inline asm
	{.reg .f16 low,high;
  mov.b32 {low,high},%r1;
  cvt.f32.f16 %f1, low;}

	// end inline asm
	st.global.f32 	[%rd2], %f1;
	// begin inline asm
	{.reg .f16 low,high;
  mov.b32 {low,high},%r1;
  cvt.f32.f16 %f2, high;}

	// end inline asm
	st.global.f32 	[%rd2+4], %f2;
	ret;

}
	// .globl	_Z9hmin2_nanPf7__half2S0_
.visible .entry _Z9hmin2_nanPf7__half2S0_(
	.param .u64 .ptr .align 1 _Z9hmin2_nanPf7__half2S0__param_0,
	.param .align 4 .b8 _Z9hmin2_nanPf7__half2S0__param_1[4],
	.param .align 4 .b8 _Z9hmin2_nanPf7__half2S0__param_2[4]
)
{
	.reg .b32 	%r<6>;
	.reg .b32 	%f<3>;
	.reg .b64 	%rd<3>;

	ld.param.u64 	%rd1, [_Z9hmin2_nanPf7__half2S0__param_0];
	cvta.to.global.u64 	%rd2, %rd1;
	ld.param.u32 	%r2, [_Z9hmin2_nanPf7__half2S0__param_1];
	ld.param.u32 	%r3, [_Z9hmin2_nanPf7__half2S0__param_2];
	// begin inline asm
	{min.NaN.f16x2 %r1,%r2,%r3;
}
	// end inline asm
	// begin inline asm
	{.reg .f16 low,high;
  mov.b32 {low,high},%r1;
  cvt.f32.f16 %f1, low;}

	// end inline asm
	st.global.f32 	[%rd2], %f1;
	// begin inline asm
	{.reg .f16 low,high;
  mov.b32 {low,high},%r1;
  cvt.f32.f16 %f2, high;}

	// end inline asm
	st.global.f32 	[%rd2+4], %f2;
	ret;

}


// ===== COMPILED SASS (sm_100) =====

	.target	sm_100

	.elftype	@"ET_EXEC"


//--------------------- .note.nv.tkinfo           --------------------------
	.section	.note.nv.tkinfo,"",@"SHT_NOTE"
	.sectionflags	@"SHF_NOTE_NV_TKINFO"
	.tkinfo
        /*0018*/ 	.word	0x00000002
        /*0030*/ 	.string	""
        /*0030*/ 	.string	"ptxas"
        /*0030*/ 	.string	"Cuda compilation tools, release 13.0, V13.0.88"
        /*0030*/ 	.string	"Build cuda_13.0.r13.0/compiler.36424714_0"
        /*0030*/ 	.string	"-arch sm_100 -m 64 "



//--------------------- .note.nv.cuinfo           --------------------------
	.section	.note.nv.cuinfo,"",@"SHT_NOTE"
	.sectionflags	@"SHF_NOTE_NV_CUINFO"
        /*0018*/ 	.short	0x0002
        /*001a*/ 	.short	0x0064
        /*001c*/ 	.short	0x0082
	.zero		2


//--------------------- .nv.info                  --------------------------
	.section	.nv.info,"",@"SHT_CUDA_INFO"
	.align	4


	//----- nvinfo : EIATTR_REGCOUNT
	.align		4
        /*0000*/ 	.byte	0x04, 0x2f
        /*0002*/ 	.short	(.L_1 - .L_0)
	.align		4
.L_0:
        /*0004*/ 	.word	index@(_Z8hadd2_rnPf7__half2S0_)
        /*0008*/ 	.word	0x0000000a


	//----- nvinfo : EIATTR_FRAME_SIZE
	.align		4
.L_1:
        /*000c*/ 	.byte	0x04, 0x11
        /*000e*/ 	.short	(.L_3 - .L_2)
	.align		4
.L_2:
        /*0010*/ 	.word	index@(_Z8hadd2_rnPf7__half2S0_)
        /*0014*/ 	.word	0x00000000


	//----- nvinfo : EIATTR_REGCOUNT
	.align		4
.L_3:
        /*0018*/ 	.byte	0x04, 0x2f
        /*001a*/ 	.short	(.L_5 - .L_4)
	.align		4
.L_4:
        /*001c*/ 	.word	index@(_Z6hcmaddPf7__half2S0_S0_)
        /*0020*/ 	.word	0x0000000a


	//----- nvinfo : EIATTR_FRAME_SIZE
	.align		4
.L_5:
        /*0024*/ 	.byte	0x04, 0x11
        /*0026*/ 	.short	(.L_7 - .L_6)
	.align		4
.L_6:
        /*0028*/ 	.word	index@(_Z6hcmaddPf7__half2S0_S0_)
        /*002c*/ 	.word	0x00000000


	//----- nvinfo : EIATTR_REGCOUNT
	.align		4
.L_7:
        /*0030*/ 	.byte	0x04, 0x2f
        /*0032*/ 	.short	(.L_9 - .L_8)
	.align		4
.L_8:
        /*0034*/ 	.word	index@(_Z10hfma2_reluPf7__half2S0_S0_)
        /*0038*/ 	.word	0x0000000a


	//----- nvinfo : EIATTR_FRAME_SIZE
	.align		4
.L_9:
        /*003c*/ 	.byte	0x04, 0x11
        /*003e*/ 	.short	(.L_11 - .L_10)
	.align		4
.L_10:
        /*0040*/ 	.word	index@(_Z10hfma2_reluPf7__half2S0_S0_)
        /*0044*/ 	.word	0x00000000


	//----- nvinfo : EIATTR_REGCOUNT
	.align		4
.L_11:
        /*0048*/ 	.byte	0x04, 0x2f
        /*004a*/ 	.short	(.L_13 - .L_12)
	.align		4
.L_12:
        /*004c*/ 	.word	index@(_Z8hmul2_rnPf7__half2S0_)
        /*0050*/ 	.word	0x0000000a


	//----- nvinfo : EIATTR_FRAME_SIZE
	.align		4
.L_13:
        /*0054*/ 	.byte	0x04, 0x11
        /*0056*/ 	.short	(.L_15 - .L_14)
	.align		4
.L_14:
        /*0058*/ 	.word	index@(_Z8hmul2_rnPf7__half2S0_)
        /*005c*/ 	.word	0x00000000


	//----- nvinfo : EIATTR_REGCOUNT
	.align		4
.L_15:
        /*0060*/ 	.byte	0x04, 0x2f
        /*0062*/ 	.short	(.L_17 - .L_16)
	.align		4
.L_16:
        /*0064*/ 	.word	index@(_Z8hsub2_rnPf7__half2S0_)
        /*0068*/ 	.word	0x0000000a


	//----- nvinfo : EIATTR_FRAME_SIZE
	.align		4
.L_17:
        /*006c*/ 	.byte	0x04, 0x11
        /*006e*/ 	.short	(.L_19 - .L_18)
	.align		4
.L_18:
        /*0070*/ 	.word	index@(_Z8hsub2_rnPf7__half2S0_)
        /*0074*/ 	.word	0x00000000


	//----- nvinfo : EIATTR_REGCOUNT
	.align		4
.L_19:
        /*0078*/ 	.byte	0x04, 0x2f
        /*007a*/ 	.short	(.L_21 - .L_20)
	.align		4
.L_20:
        /*007c*/ 	.word	index@(_Z5hmax2Pf7__half2S0_)
        /*0080*/ 	.word	0x0000000a


	//----- nvinfo : EIATTR_FRAME_SIZE
	.align		4
.L_21:
        /*0084*/ 	.byte	0x04, 0x11
        /*0086*/ 	.short	(.L_23 - .L_22)
	.align		4
.L_22:
        /*0088*/ 	.word	index@(_Z5hmax2Pf7__half2S0_)
        /*008c*/ 	.word	0x00000000


	//----- nvinfo : EIATTR_REGCOUNT
	.align		4
.L_23:
        /*0090*/ 	.byte	0x04, 0x2f
        /*0092*/ 	.short	(.L_25 - .L_24)
	.align		4
.L_24:
        /*0094*/ 	.word	index@(_Z9hmax2_nanPf7__half2S0_)
        /*0098*/ 	.word	0x0000000a


	//----- nvinfo : EIATTR_FRAME_SIZE
	.align		4
.L_25:
        /*009c*/ 	.byte	0x04, 0x11
        /*009e*/ 	.short	(.L_27 - .L_26)
	.align		4
.L_26:
        /*00a0*/ 	.word	index@(_Z9hmax2_nanPf7__half2S0_)
        /*00a4*/ 	.word	0x00000000


	//----- nvinfo : EIATTR_REGCOUNT
	.align		4
.L_27:
        /*00a8*/ 	.byte	0x04, 0x2f
        /*00aa*/ 	.short	(.L_29 - .L_28)
	.align		4
.L_28:
        /*00ac*/ 	.word	index@(_Z5hmin2Pf7__half2S0_)
        /*00b0*/ 	.word	0x0000000a


	//----- nvinfo : EIATTR_FRAME_SIZE
	.align		4
.L_29:
        /*00b4*/ 	.byte	0x04, 0x11
        /*00b6*/ 	.short	(.L_31 - .L_30)
	.align		4
.L_30:
        /*00b8*/ 	.word	index@(_Z5hmin2Pf7__half2S0_)
        /*00bc*/ 	.word	0x00000000


	//----- nvinfo : EIATTR_REGCOUNT
	.align		4
.L_31:
        /*00c0*/ 	.byte	0x04, 0x2f
        /*00c2*/ 	.short	(.L_33 - .L_32)
	.align		4
.L_32:
        /*00c4*/ 	.word	index@(_Z9hmin2_nanPf7__half2S0_)
        /*00c8*/ 	.word	0x0000000a


	//----- nvinfo : EIATTR_FRAME_SIZE
	.align		4
.L_33:
        /*00cc*/ 	.byte	0x04, 0x11
        /*00ce*/ 	.short	(.L_35 - .L_34)
	.align		4
.L_34:
        /*00d0*/ 	.word	index@(_Z9hmin2_nanPf7__half2S0_)
        /*00d4*/ 	.word	0x00000000


	//----- nvinfo : EIATTR_MIN_STACK_SIZE
	.align		4
.L_35:
        /*00d8*/ 	.byte	0x04, 0x12
        /*00da*/ 	.short	(.L_37 - .L_36)
	.align		4
.L_36:
        /*00dc*/ 	.word	index@(_Z9hmin2_nanPf7__half2S0_)
        /*00e0*/ 	.word	0x00000000


	//----- nvinfo : EIATTR_MIN_STACK_SIZE
	.align		4
.L_37:
        /*00e4*/ 	.byte	0x04, 0x12
        /*00e6*/ 	.short	(.L_39 - .L_38)
	.align		4
.L_38:
        /*00e8*/ 	.word	index@(_Z5hmin2Pf7__half2S0_)
        /*00ec*/ 	.word	0x00000000


	//----- nvinfo : EIATTR_MIN_STACK_SIZE
	.align		4
.L_39:
        /*00f0*/ 	.byte	0x04, 0x12
        /*00f2*/ 	.short	(.L_41 - .L_40)
	.align		4
.L_40:
        /*00f4*/ 	.word	index@(_Z9hmax2_nanPf7__half2S0_)
        /*00f8*/ 	.word	0x00000000


	//----- nvinfo : EIATTR_MIN_STACK_SIZE
	.align		4
.L_41:
        /*00fc*/ 	.byte	0x04, 0x12
        /*00fe*/ 	.short	(.L_43 - .L_42)
	.align		4
.L_42:
        /*0100*/ 	.word	index@(_Z5hmax2Pf7__half2S0_)
        /*0104*/ 	.word	0x00000000


	//----- nvinfo : EIATTR_MIN_STACK_SIZE
	.align		4
.L_43:
        /*0108*/ 	.byte	0x04, 0x12
        /*010a*/ 	.short	(.L_45 - .L_44)
	.align		4
.L_44:
        /*010c*/ 	.word	index@(_Z8hsub2_rnPf7__half2S0_)
        /*0110*/ 	.word	0x00000000


	//----- nvinfo : EIATTR_MIN_STACK_SIZE
	.align		4
.L_45:
        /*0114*/ 	.byte	0x04, 0x12
        /*0116*/ 	.short	(.L_47 - .L_46)
	.align		4
.L_46:
        /*0118*/ 	.word	index@(_Z8hmul2_rnPf7__half2S0_)
        /*011c*/ 	.word	0x00000000


	//----- nvinfo : EIATTR_MIN_STACK_SIZE
	.align		4
.L_47:
        /*0120*/ 	.byte	0x04, 0x12
        /*0122*/ 	.short	(.L_49 - .L_48)
	.align		4
.L_48:
        /*0124*/ 	.word	index@(_Z10hfma2_reluPf7__half2S0_S0_)
        /*0128*/ 	.word	0x00000000


	//----- nvinfo : EIATTR_MIN_STACK_SIZE
	.align		4
.L_49:
        /*012c*/ 	.byte	0x04, 0x12
        /*012e*/ 	.short	(.L_51 - .L_50)
	.align		4
.L_50:
        /*0130*/ 	.word	index@(_Z6hcmaddPf7__half2S0_S0_)
        /*0134*/ 	.word	0x00000000


	//----- nvinfo : EIATTR_MIN_STACK_SIZE
	.align		4
.L_51:
        /*0138*/ 	.byte	0x04, 0x12
        /*013a*/ 	.short	(.L_53 - .L_52)
	.align		4
.L_52:
        /*013c*/ 	.word	index@(_Z8hadd2_rnPf7__half2S0_)
        /*0140*/ 	.word	0x00000000
.L_53:


//--------------------- .nv.compat                --------------------------
	.section	.nv.compat,"",@"SHT_CUDA_COMPAT_INFO"
	.align	4
        /*0000*/ 	.byte	0x02, 0x09, 0x00, 0x00, 0x02, 0x02, 0x01, 0x00, 0x02, 0x05, 0x05, 0x00, 0x03, 0x07, 0x01, 0x01
        /*0010*/ 	.byte	0x02, 0x03, 0x00, 0x00, 0x02, 0x06, 0x01, 0x00, 0x04, 0x0b, 0x08, 0x00, 0x09, 0x00, 0x00, 0x00
        /*0020*/ 	.byte	0x00, 0x00, 0x00, 0x00


//--------------------- .nv.info._Z9hmin2_nanPf7__half2S0_ --------------------------
	.section	.nv.info._Z9hmin2_nanPf7__half2S0_,"",@"SHT_CUDA_INFO"
	.sectionflags	@""
	.align	4


	//----- nvinfo : EIATTR_CUDA_API_VERSION
	.align		4
        /*0000*/ 	.byte	0x04, 0x37
        /*0002*/ 	.short	(.L_55 - .L_54)
.L_54:
        /*0004*/ 	.word	0x00000082


	//----- nvinfo : EIATTR_KPARAM_INFO
	.align		4
.L_55:
        /*0008*/ 	.byte	0x04, 0x17
        /*000a*/ 	.short	(.L_57 - .L_56)
.L_56:
        /*000c*/ 	.word	0x00000000
        /*0010*/ 	.short	0x0002
        /*0012*/ 	.short	0x000c
        /*0014*/ 	.byte	0x00, 0xf0, 0x11, 0x00


	//----- nvinfo : EIATTR_KPARAM_INFO
	.align		4
.L_57:
        /*0018*/ 	.byte	0x04, 0x17
        /*001a*/ 	.short	(.L_59 - .L_58)
.L_58:
        /*001c*/ 	.word	0x00000000
        /*0020*/ 	.short	0x0001
        /*0022*/ 	.short	0x0008
        /*0024*/ 	.byte	0x00, 0xf0, 0x11, 0x00


	//----- nvinfo : EIATTR_KPARAM_INFO
	.align		4
.L_59:
        /*0028*/ 	.byte	0x04, 0x17
        /*002a*/ 	.short	(.L_61 - .L_60)
.L_60:
        /*002c*/ 	.word	0x00000000
        /*0030*/ 	.short	0x0000
        /*0032*/ 	.short	0x0000
        /*0034*/ 	.byte	0x00, 0xf5, 0x21, 0x00


	//----- nvinfo : EIATTR_SPARSE_MMA_MASK
	.align		4
.L_61:
        /*0038*/ 	.byte	0x03, 0x50
        /*003a*/ 	.short	0x0000


	//----- nvinfo : EIATTR_MAXREG_COUNT
	.align		4
        /*003c*/ 	.byte	0x03, 0x1b
        /*003e*/ 	.short	0x00ff


	//----- nvinfo : EIATTR_MERCURY_ISA_VERSION
	.align		4
        /*0040*/ 	.byte	0x03, 0x5f
        /*0042*/ 	.short	0x0101


	//----- nvinfo : EIATTR_VRC_CTA_INIT_COUNT
	.align		4
        /*0044*/ 	.byte	0x02, 0x4a
	.zero		1
	.zero		1


	//----- nvinfo : EIATTR_EXIT_INSTR_OFFSETS
	.align		4
        /*0048*/ 	.byte	0x04, 0x1c
        /*004a*/ 	.short	(.L_63 - .L_62)


	//   ....[0]....
.L_62:
        /*004c*/ 	.word	0x00000090


	//----- nvinfo : EIATTR_CBANK_PARAM_SIZE
	.align		4
.L_63:
        /*0050*/ 	.byte	0x03, 0x19
        /*0052*/ 	.short	0x0010


	//----- nvinfo : EIATTR_PARAM_CBANK
	.align		4
        /*0054*/ 	.byte	0x04, 0x0a
        /*0056*/ 	.short	(.L_65 - .L_64)
	.align		4
.L_64:
        /*0058*/ 	.word	index@(.nv.constant0._Z9hmin2_nanPf7__half2S0_)
        /*005c*/ 	.short	0x0380
        /*005e*/ 	.short	0x0010


	//----- nvinfo : EIATTR_SW_WAR
	.align		4
.L_65:
        /*0060*/ 	.byte	0x04, 0x36
        /*0062*/ 	.short	(.L_67 - .L_66)
.L_66:
        /*0064*/ 	.word	0x00000008
.L_67:


//--------------------- .nv.info._Z5hmin2Pf7__half2S0_ --------------------------
	.section	.nv.info._Z5hmin2Pf7__half2S0_,"",@"SHT_CUDA_INFO"
	.sectionflags	@""
	.align	4


	//----- nvinfo : EIATTR_CUDA_API_VERSION
	.align		4
        /*0000*/ 	.byte	0x04, 0x37
        /*0002*/ 	.short	(.L_69 - .L_68)
.L_68:
        /*0004*/ 	.word	0x00000082


	//----- nvinfo : EIATTR_KPARAM_INFO
	.align		4
.L_69:
        /*0008*/ 	.byte	0x04, 0x17
        /*000a*/ 	.short	(.L_71 - .L_70)
.L_70:
        /*000c*/ 	.word	0x00000000
        /*0010*/ 	.short	0x0002
        /*0012*/ 	.short	0x000c
        /*0014*/ 	.byte	0x00, 0xf0, 0x11, 0x00


	//----- nvinfo : EIATTR_KPARAM_INFO
	.align		4
.L_71:
        /*0018*/ 	.byte	0x04, 0x17
        /*001a*/ 	.short	(.L_73 - .L_72)
.L_72:
        /*001c*/ 	.word	0x00000000
        /*0020*/ 	.short	0x0001
        /*0022*/ 	.short	0x0008
        /*0024*/ 	.byte	0x00, 0xf0, 0x11, 0x00


	//----- nvinfo : EIATTR_KPARAM_INFO
	.align		4
.L_73:
        /*0028*/ 	.byte	0x04, 0x17
        /*002a*/ 	.short	(.L_75 - .L_74)
.L_74:
        /*002c*/ 	.word	0x00000000
        /*0030*/ 	.short	0x0000
        /*0032*/ 	.short	0x0000
        /*0034*/ 	.byte	0x00, 0xf5, 0x21, 0x00


	//----- nvinfo : EIATTR_SPARSE_MMA_MASK
	.align		4
.L_75:
        /*0038*/ 	.byte	0x03, 0x50
        /*003a*/ 	.short	0x0000


	//----- nvinfo : EIATTR_MAXREG_COUNT
	.align		4
        /*003c*/ 	.byte	0x03, 0x1b
        /*003e*/ 	.short	0x00ff


	//----- nvinfo : EIATTR_MERCURY_ISA_VERSION
	.align		4
        /*0040*/ 	.byte	0x03, 0x5f
        /*0042*/ 	.short	0x0101


	//----- nvinfo : EIATTR_VRC_CTA_INIT_COUNT
	.align		4
        /*0044*/ 	.byte	0x02, 0x4a
	.zero		1
	.zero		1


	//----- nvinfo : EIATTR_EXIT_INSTR_OFFSETS
	.align		4
        /*0048*/ 	.byte	0x04, 0x1c
        /*004a*/ 	.short	(.L_77 - .L_76)


	//   ....[0]....
.L_76:
        /*004c*/ 	.word	0x00000090


	//----- nvinfo : EIATTR_CBANK_PARAM_SIZE
	.align		4
.L_77:
        /*0050*/ 	.byte	0x03, 0x19
        /*0052*/ 	.short	0x0010


	//----- nvinfo : EIATTR_PARAM_CBANK
	.align		4
        /*0054*/ 	.byte	0x04, 0x0a
        /*0056*/ 	.short	(.L_79 - .L_78)
	.align		4
.L_78:
        /*0058*/ 	.word	index@(.nv.constant0._Z5hmin2Pf7__half2S0_)
        /*005c*/ 	.short	0x0380
        /*005e*/ 	.short	0x0010


	//----- nvinfo : EIATTR_SW_WAR
	.align		4
.L_79:
        /*0060*/ 	.byte	0x04, 0x36
        /*0062*/ 	.short	(.L_81 - .L_80)
.L_80:
        /*0064*/ 	.word	0x00000008
.L_81:


//--------------------- .nv.info._Z9hmax2_nanPf7__half2S0_ --------------------------
	.section	.nv.info._Z9hmax2_nanPf7__half2S0_,"",@"SHT_CUDA_INFO"
	.sectionflags	@""
	.align	4


	//----- nvinfo : EIATTR_CUDA_API_VERSION
	.align		4
        /*0000*/ 	.byte	0x04, 0x37
        /*0002*/ 	.short	(.L_83 - .L_82)
.L_82:
        /*0004*/ 	.word	0x00000082


	//----- nvinfo : EIATTR_KPARAM_INFO
	.align		4
.L_83:
        /*0008*/ 	.byte	0x04, 0x17
        /*000a*/ 	.short	(.L_85 - .L_84)
.L_84:
        /*000c*/ 	.word	0x00000000
        /*0010*/ 	.short	0x0002
        /*0012*/ 	.short	0x000c
        /*0014*/ 	.byte	0x00, 0xf0, 0x11, 0x00


	//----- nvinfo : EIATTR_KPARAM_INFO
	.align		4
.L_85:
        /*0018*/ 	.byte	0x04, 0x17
        /*001a*/ 	.short	(.L_87 - .L_86)
.L_86:
        /*001c*/ 	.word	0x00000000
        /*0020*/ 	.short	0x0001
        /*0022*/ 	.short	0x0008
        /*0024*/ 	.byte	0x00, 0xf0, 0x11, 0x00


	//----- nvinfo : EIATTR_KPARAM_INFO
	.align		4
.L_87:
        /*0028*/ 	.byte	0x04, 0x17
        /*002a*/ 	.short	(.L_89 - .L_88)
.L_88:
        /*002c*/ 	.word	0x00000000
        /*0030*/ 	.short	0x0000
        /*0032*/ 	.short	0x0000
        /*0034*/ 	.byte	0x00, 0xf5, 0x21, 0x00


	//----- nvinfo : EIATTR_SPARSE_MMA_MASK
	.align		4
.L_89:
        /*0038*/ 	.byte	0x03, 0x50
        /*003a*/ 	.short	0x0000


	//----- nvinfo : EIATTR_MAXREG_COUNT
	.align		4
        /*003c*/ 	.byte	0x03, 0x1b
        /*003e*/ 	.short	0x00ff


	//----- nvinfo : EIATTR_MERCURY_ISA_VERSION
	.align		4
        /*0040*/ 	.byte	0x03, 0x5f
        /*0042*/ 	.short	0x0101


	//----- nvinfo : EIATTR_VRC_CTA_INIT_COUNT
	.align		4
        /*0044*/ 	.byte	0x02, 0x4a
	.zero		1
	.zero		1


	//----- nvinfo : EIATTR_EXIT_INSTR_OFFSETS
	.align		4
        /*0048*/ 	.byte	0x04, 0x1c
        /*004a*/ 	.short	(.L_91 - .L_90)


	//   ....[0]....
.L_90:
        /*004c*/ 	.word	0x00000090


	//----- nvinfo : EIATTR_CBANK_PARAM_SIZE
	.align		4
.L_91:
        /*0050*/ 	.byte	0x03, 0x19
        /*0052*/ 	.short	0x0010


	//----- nvinfo : EIATTR_PARAM_CBANK
	.align		4
        /*0054*/ 	.byte	0x04, 0x0a
        /*0056*/ 	.short	(.L_93 - .L_92)
	.align		4
.L_92:
        /*0058*/ 	.word	index@(.nv.constant0._Z9hmax2_nanPf7__half2S0_)
        /*005c*/ 	.short	0x0380
        /*005e*/ 	.short	0x0010


	//----- nvinfo : EIATTR_SW_WAR
	.align		4
.L_93:
        /*0060*/ 	.byte	0x04, 0x36
        /*0062*/ 	.short	(.L_95 - .L_94)
.L_94:
        /*0064*/ 	.word	0x00000008
.L_95:


//--------------------- .nv.info._Z5hmax2Pf7__half2S0_ --------------------------
	.section	.nv.info._Z5hmax2Pf7__half2S0_,"",@"SHT_CUDA_INFO"
	.sectionflags	@""
	.align	4


	//----- nvinfo : EIATTR_CUDA_API_VERSION
	.align		4
        /*0000*/ 	.byte	0x04, 0x37
        /*0002*/ 	.short	(.L_97 - .L_96)
.L_96:
        /*0004*/ 	.word	0x00000082


	//----- nvinfo : EIATTR_KPARAM_INFO
	.align		4
.L_97:
        /*0008*/ 	.byte	0x04, 0x17
        /*000a*/ 	.short	(.L_99 - .L_98)
.L_98:
        /*000c*/ 	.word	0x00000000
        /*0010*/ 	.short	0x0002
        /*0012*/ 	.short	0x000c
        /*0014*/ 	.byte	0x00, 0xf0, 0x11, 0x00


	//----- nvinfo : EIATTR_KPARAM_INFO
	.align		4
.L_99:
        /*0018*/ 	.byte	0x04, 0x17
        /*001a*/ 	.short	(.L_101 - .L_100)
.L_100:
        /*001c*/ 	.word	0x00000000
        /*0020*/ 	.short	0x0001
        /*0022*/ 	.short	0x0008
        /*0024*/ 	.byte	0x00, 0xf0, 0x11, 0x00


	//----- nvinfo : EIATTR_KPARAM_INFO
	.align		4
.L_101:
        /*0028*/ 	.byte	0x04, 0x17
        /*002a*/ 	.short	(.L_103 - .L_102)
.L_102:
        /*002c*/ 	.word	0x00000000
        /*0030*/ 	.short	0x0000
        /*0032*/ 	.short	0x0000
        /*0034*/ 	.byte	0x00, 0xf5, 0x21, 0x00


	//----- nvinfo : EIATTR_SPARSE_MMA_MASK
	.align		4
.L_103:
        /*0038*/ 	.byte	0x03, 0x50
        /*003a*/ 	.short	0x0000


	//----- nvinfo : EIATTR_MAXREG_COUNT
	.align		4
        /*003c*/ 	.byte	0x03, 0x1b
        /*003e*/ 	.short	0x00ff


	//----- nvinfo : EIATTR_MERCURY_ISA_VERSION
	.align		4
        /*0040*/ 	.byte	0x03, 0x5f
        /*0042*/ 	.short	0x0101


	//----- nvinfo : EIATTR_VRC_CTA_INIT_COUNT
	.align		4
        /*0044*/ 	.byte	0x02, 0x4a
	.zero		1
	.zero		1


	//----- nvinfo : EIATTR_EXIT_INSTR_OFFSETS
	.align		4
        /*0048*/ 	.byte	0x04, 0x1c
        /*004a*/ 	.short	(.L_105 - .L_104)


	//   ....[0]....
.L_104:
        /*004c*/ 	.word	0x00000090


	//----- nvinfo : EIATTR_CBANK_PARAM_SIZE
	.align		4
.L_105:
        /*0050*/ 	.byte	0x03, 0x19
        /*0052*/ 	.short	0x0010


	//----- nvinfo : EIATTR_PARAM_CBANK
	.align		4
        /*0054*/ 	.byte	0x04, 0x0a
        /*0056*/ 	.short	(.L_107 - .L_106)
	.align		4
.L_106:
        /*0058*/ 	.word	index@(.nv.constant0._Z5hmax2Pf7__half2S0_)
        /*005c*/ 	.short	0x0380
        /*005e*/ 	.short	0x0010


	//----- nvinfo : EIATTR_SW_WAR
	.align		4
.L_107:
        /*0060*/ 	.byte	0x04, 0x36
        /*0062*/ 	.short	(.L_109 - .L_108)
.L_108:
        /*0064*/ 	.word	0x00000008
.L_109:


//--------------------- .nv.info._Z8hsub2_rnPf7__half2S0_ --------------------------
	.section	.nv.info._Z8hsub2_rnPf7__half2S0_,"",@"SHT_CUDA_INFO"
	.sectionflags	@""
	.align	4


	//----- nvinfo : EIATTR_CUDA_API_VERSION
	.align		4
        /*0000*/ 	.byte	0x04, 0x37
        /*0002*/ 	.short	(.L_111 - .L_110)
.L_110:
        /*0004*/ 	.word	0x00000082


	//----- nvinfo : EIATTR_KPARAM_INFO
	.align		4
.L_111:
        /*0008*/ 	.byte	0x04, 0x17
        /*000a*/ 	.short	(.L_113 - .L_112)
.L_112:
        /*000c*/ 	.word	0x00000000
        /*0010*/ 	.short	0x0002
        /*0012*/ 	.short	0x000c
        /*0014*/ 	.byte	0x00, 0xf0, 0x11, 0x00


	//----- nvinfo : EIATTR_KPARAM_INFO
	.align		4
.L_113:
        /*0018*/ 	.byte	0x04, 0x17
        /*001a*/ 	.short	(.L_115 - .L_114)
.L_114:
        /*001c*/ 	.word	0x00000000
        /*0020*/ 	.short	0x0001
        /*0022*/ 	.short	0x0008
        /*0024*/ 	.byte	0x00, 0xf0, 0x11, 0x00


	//----- nvinfo : EIATTR_KPARAM_INFO
	.align		4
.L_115:
        /*0028*/ 	.byte	0x04, 0x17
        /*002a*/ 	.short	(.L_117 - .L_116)
.L_116:
        /*002c*/ 	.word	0x00000000
        /*0030*/ 	.short	0x0000
        /*0032*/ 	.short	0x0000
        /*0034*/ 	.byte	0x00, 0xf5, 0x21, 0x00


	//----- nvinfo : EIATTR_SPARSE_MMA_MASK
	.align		4
.L_117:
        /*0038*/ 	.byte	0x03, 0x50
        /*003a*/ 	.short	0x0000


	//----- nvinfo : EIATTR_MAXREG_COUNT
	.align		4
        /*003c*/ 	.byte	0x03, 0x1b
        /*003e*/ 	.short	0x00ff


	//----- nvinfo : EIATTR_MERCURY_ISA_VERSION
	.align		4
        /*0040*/ 	.byte	0x03, 0x5f
        /*0042*/ 	.short	0x0101


	//----- nvinfo : EIATTR_VRC_CTA_INIT_COUNT
	.align		4
        /*0044*/ 	.byte	0x02, 0x4a
	.zero		1
	.zero		1


	//----- nvinfo : EIATTR_EXIT_INSTR_OFFSETS
	.align		4
        /*0048*/ 	.byte	0x04, 0x1c
        /*004a*/ 	.short	(.L_119 - .L_118)


	//   ....[0]....
.L_118:
        /*004c*/ 	.word	0x00000090


	//----- nvinfo : EIATTR_CBANK_PARAM_SIZE
	.align		4
.L_119:
        /*0050*/ 	.byte	0x03, 0x19
        /*0052*/ 	.short	0x0010


	//----- nvinfo : EIATTR_PARAM_CBANK
	.align		4
        /*0054*/ 	.byte	0x04, 0x0a
        /*0056*/ 	.short	(.L_121 - .L_120)
	.align		4
.L_120:
        /*0058*/ 	.word	index@(.nv.constant0._Z8hsub2_rnPf7__half2S0_)
        /*005c*/ 	.short	0x0380
        /*005e*/ 	.short	0x0010


	//----- nvinfo : EIATTR_SW_WAR
	.align		4
.L_121:
        /*0060*/ 	.byte	0x04, 0x36
        /*0062*/ 	.short	(.L_123 - .L_122)
.L_122:
        /*0064*/ 	.word	0x00000008
.L_123:


//--------------------- .nv.info._Z8hmul2_rnPf7__half2S0_ --------------------------
	.section	.nv.info._Z8hmul2_rnPf7__half2S0_,"",@"SHT_CUDA_INFO"
	.sectionflags	@""
	.align	4


	//----- nvinfo : EIATTR_CUDA_API_VERSION
	.align		4
        /*0000*/ 	.byte	0x04, 0x37
        /*0002*/ 	.short	(.L_125 - .L_124)
.L_124:
        /*0004*/ 	.word	0x00000082


	//----- nvinfo : EIATTR_KPARAM_INFO
	.align		4
.L_125:
        /*0008*/ 	.byte	0x04, 0x17
        /*000a*/ 	.short	(.L_127 - .L_126)
.L_126:
        /*000c*/ 	.word	0x00000000
        /*0010*/ 	.short	0x0002
        /*0012*/ 	.short	0x000c
        /*0014*/ 	.byte	0x00, 0xf0, 0x11, 0x00


	//----- nvinfo : EIATTR_KPARAM_INFO
	.align		4
.L_127:
        /*0018*/ 	.byte	0x04, 0x17
        /*001a*/ 	.short	(.L_129 - .L_128)
.L_128:
        /*001c*/ 	.word	0x00000000
        /*0020*/ 	.short	0x0001
        /*0022*/ 	.short	0x0008
        /*0024*/ 	.byte	0x00, 0xf0, 0x11, 0x00


	//----- nvinfo : EIATTR_KPARAM_INFO
	.align		4
.L_129:
        /*0028*/ 	.byte	0x04, 0x17
        /*002a*/ 	.short	(.L_131 - .L_130)
.L_130:
        /*002c*/ 	.word	0x00000000
        /*0030*/ 	.short	0x0000
        /*0032*/ 	.short	0x0000
        /*0034*/ 	.byte	0x00, 0xf5, 0x21, 0x00


	//----- nvinfo : EIATTR_SPARSE_MMA_MASK
	.align		4
.L_131:
        /*0038*/ 	.byte	0x03, 0x50
        /*003a*/ 	.short	0x0000


	//----- nvinfo : EIATTR_MAXREG_COUNT
	.align		4
        /*003c*/ 	.byte	0x03, 0x1b
        /*003e*/ 	.short	0x00ff


	//----- nvinfo : EIATTR_MERCURY_ISA_VERSION
	.align		4
        /*0040*/ 	.byte	0x03, 0x5f
        /*0042*/ 	.short	0x0101


	//----- nvinfo : EIATTR_VRC_CTA_INIT_COUNT
	.align		4
        /*0044*/ 	.byte	0x02, 0x4a
	.zero		1
	.zero		1


	//----- nvinfo : EIATTR_EXIT_INSTR_OFFSETS
	.align		4
        /*0048*/ 	.byte	0x04, 0x1c
        /*004a*/ 	.short	(.L_133 - .L_132)


	//   ....[0]....
.L_132:
        /*004c*/ 	.word	0x00000090


	//----- nvinfo : EIATTR_CBANK_PARAM_SIZE
	.align		4
.L_133:
        /*0050*/ 	.byte	0x03, 0x19
        /*0052*/ 	.short	0x0010


	//----- nvinfo : EIATTR_PARAM_CBANK
	.align		4
        /*0054*/ 	.byte	0x04, 0x0a
        /*0056*/ 	.short	(.L_135 - .L_134)
	.align		4
.L_134:
        /*0058*/ 	.word	index@(.nv.constant0._Z8hmul2_rnPf7__half2S0_)
        /*005c*/ 	.short	0x0380
        /*005e*/ 	.short	0x0010


	//----- nvinfo : EIATTR_SW_WAR
	.align		4
.L_135:
        /*0060*/ 	.byte	0x04, 0x36
        /*0062*/ 	.short	(.L_137 - .L_136)
.L_136:
        /*0064*/ 	.word	0x00000008
.L_137:


//--------------------- .nv.info._Z10hfma2_reluPf7__half2S0_S0_ --------------------------
	.section	.nv.info._Z10hfma2_reluPf7__half2S0_S0_,"",@"SHT_CUDA_INFO"
	.sectionflags	@""
	.align	4


	//----- nvinfo : EIATTR_CUDA_API_VERSION
	.align		4
        /*0000*/ 	.byte	0x04, 0x37
        /*0002*/ 	.short	(.L_139 - .L_138)
.L_138:
        /*0004*/ 	.word	0x00000082


	//----- nvinfo : EIATTR_KPARAM_INFO
	.align		4
.L_139:
        /*0008*/ 	.byte	0x04, 0x17
        /*000a*/ 	.short	(.L_141 - .L_140)
.L_140:
        /*000c*/ 	.word	0x00000000
        /*0010*/ 	.short	0x0003
        /*0012*/ 	.short	0x0010
        /*0014*/ 	.byte	0x00, 0xf0, 0x11, 0x00


	//----- nvinfo : EIATTR_KPARAM_INFO
	.align		4
.L_141:
        /*0018*/ 	.byte	0x04, 0x17
        /*001a*/ 	.short	(.L_143 - .L_142)
.L_142:
        /*001c*/ 	.word	0x00000000
        /*0020*/ 	.short	0x0002
        /*0022*/ 	.short	0x000c
        /*0024*/ 	.byte	0x00, 0xf0, 0x11, 0x00


	//----- nvinfo : EIATTR_KPARAM_INFO
	.align		4
.L_143:
        /*0028*/ 	.byte	0x04, 0x17
        /*002a*/ 	.short	(.L_145 - .L_144)
.L_144:
        /*002c*/ 	.word	0x00000000
        /*0030*/ 	.short	0x0001
        /*0032*/ 	.short	0x0008
        /*0034*/ 	.byte	0x00, 0xf0, 0x11, 0x00


	//----- nvinfo : EIATTR_KPARAM_INFO
	.align		4
.L_145:
        /*0038*/ 	.byte	0x04, 0x17
        /*003a*/ 	.short	(.L_147 - .L_146)
.L_146:
        /*003c*/ 	.word	0x00000000
        /*0040*/ 	.short	0x0000
        /*0042*/ 	.short	0x0000
        /*0044*/ 	.byte	0x00, 0xf5, 0x21, 0x00


	//----- nvinfo : EIATTR_SPARSE_MMA_MASK
	.align		4
.L_147:
        /*0048*/ 	.byte	0x03, 0x50
        /*004a*/ 	.short	0x0000


	//----- nvinfo : EIATTR_MAXREG_COUNT
	.align		4
        /*004c*/ 	.byte	0x03, 0x1b
        /*004e*/ 	.short	0x00ff


	//----- nvinfo : EIATTR_MERCURY_ISA_VERSION
	.align		4
        /*0050*/ 	.byte	0x03, 0x5f
        /*0052*/ 	.short	0x0101


	//----- nvinfo : EIATTR_VRC_CTA_INIT_COUNT
	.align		4
        /*0054*/ 	.byte	0x02, 0x4a
	.zero		1
	.zero		1


	//----- nvinfo : EIATTR_EXIT_INSTR_OFFSETS
	.align		4
        /*0058*/ 	.byte	0x04, 0x1c
        /*005a*/ 	.short	(.L_149 - .L_148)


	//   ....[0]....
.L_148:
        /*005c*/ 	.word	0x000000a0


	//----- nvinfo : EIATTR_CBANK_PARAM_SIZE
	.align		4
.L_149:
        /*0060*/ 	.byte	0x03, 0x19
        /*0062*/ 	.short	0x0014


	//----- nvinfo : EIATTR_PARAM_CBANK
	.align		4
        /*0064*/ 	.byte	0x04, 0x0a
        /*0066*/ 	.short	(.L_151 - .L_150)
	.align		4
.L_150:
        /*0068*/ 	.word	index@(.nv.constant0._Z10hfma2_reluPf7__half2S0_S0_)
        /*006c*/ 	.short	0x0380
        /*006e*/ 	.short	0x0014


	//----- nvinfo : EIATTR_SW_WAR
	.align		4
.L_151:
        /*0070*/ 	.byte	0x04, 0x36
        /*0072*/ 	.short	(.L_153 - .L_152)
.L_152:
        /*0074*/ 	.word	0x00000008
.L_153:


//--------------------- .nv.info._Z6hcmaddPf7__half2S0_S0_ --------------------------
	.section	.nv.info._Z6hcmaddPf7__half2S0_S0_,"",@"SHT_CUDA_INFO"
	.sectionflags	@""
	.align	4


	//----- nvinfo : EIATTR_CUDA_API_VERSION
	.align		4
        /*0000*/ 	.byte	0x04, 0x37
        /*0002*/ 	.short	(.L_155 - .L_154)
.L_154:
        /*0004*/ 	.word	0x00000082


	//----- nvinfo : EIATTR_KPARAM_INFO
	.align		4
.L_155:
        /*0008*/ 	.byte	0x04, 0x17
        /*000a*/ 	.short	(.L_157 - .L_156)
.L_156:
        /*000c*/ 	.word	0x00000000
        /*0010*/ 	.short	0x0003
        /*0012*/ 	.short	0x0010
        /*0014*/ 	.byte	0x00, 0xf0, 0x11, 0x00


	//----- nvinfo : EIATTR_KPARAM_INFO
	.align		4
.L_157:
        /*0018*/ 	.byte	0x04, 0x17
        /*001a*/ 	.short	(.L_159 - .L_158)
.L_158:
        /*001c*/ 	.word	0x00000000
        /*0020*/ 	.short	0x0002
        /*0022*/ 	.short	0x000c
        /*0024*/ 	.byte	0x00, 0xf0, 0x11, 0x00


	//----- nvinfo : EIATTR_KPARAM_INFO
	.align		4
.L_159:
        /*0028*/ 	.byte	0x04, 0x17
        /*002a*/ 	.short	(.L_161 - .L_160)
.L_160:
        /*002c*/ 	.word	0x00000000
        /*0030*/ 	.short	0x0001
        /*0032*/ 	.short	0x0008
        /*0034*/ 	.byte	0x00, 0xf0, 0x11, 0x00


	//----- nvinfo : EIATTR_KPARAM_INFO
	.align		4
.L_161:
        /*0038*/ 	.byte	0x04, 0x17
        /*003a*/ 	.short	(.L_163 - .L_162)
.L_162:
        /*003c*/ 	.word	0x00000000
        /*0040*/ 	.short	0x0000
        /*0042*/ 	.short	0x0000
        /*0044*/ 	.byte	0x00, 0xf5, 0x21, 0x00


	//----- nvinfo : EIATTR_SPARSE_MMA_MASK
	.align		4
.L_163:
        /*0048*/ 	.byte	0x03, 0x50
        /*004a*/ 	.short	0x0000


	//----- nvinfo : EIATTR_MAXREG_COUNT
	.align		4
        /*004c*/ 	.byte	0x03, 0x1b
        /*004e*/ 	.short	0x00ff


	//----- nvinfo : EIATTR_MERCURY_ISA_VERSION
	.align		4
        /*0050*/ 	.byte	0x03, 0x5f
        /*0052*/ 	.short	0x0101


	//----- nvinfo : EIATTR_VRC_CTA_INIT_COUNT
	.align		4
        /*0054*/ 	.byte	0x02, 0x4a
	.zero		1
	.zero		1


	//----- nvinfo : EIATTR_EXIT_INSTR_OFFSETS
	.align		4
        /*0058*/ 	.byte	0x04, 0x1c
        /*005a*/ 	.short	(.L_165 - .L_164)


	//   ....[0]....
.L_164:
        /*005c*/ 	.word	0x000000b0


	//----- nvinfo : EIATTR_CBANK_PARAM_SIZE
	.align		4
.L_165:
        /*0060*/ 	.byte	0x03, 0x19
        /*0062*/ 	.short	0x0014


	//----- nvinfo : EIATTR_PARAM_CBANK
	.align		4
        /*0064*/ 	.byte	0x04, 0x0a
        /*0066*/ 	.short	(.L_167 - .L_166)
	.align		4
.L_166:
        /*0068*/ 	.word	index@(.nv.constant0._Z6hcmaddPf7__half2S0_S0_)
        /*006c*/ 	.short	0x0380
        /*006e*/ 	.short	0x0014


	//----- nvinfo : EIATTR_SW_WAR
	.align		4
.L_167:
        /*0070*/ 	.byte	0x04, 0x36
        /*0072*/ 	.short	(.L_169 - .L_168)
.L_168:
        /*0074*/ 	.word	0x00000008
.L_169:


//--------------------- .nv.info._Z8hadd2_rnPf7__half2S0_ --------------------------
	.section	.nv.info._Z8hadd2_rnPf7__half2S0_,"",@"SHT_CUDA_INFO"
	.sectionflags	@""
	.align	4


	//----- nvinfo : EIATTR_CUDA_API_VERSION
	.align		4
        /*0000*/ 	.byte	0x04, 0x37
        /*0002*/ 	.short	(.L_171 - .L_170)
.L_170:
        /*0004*/ 	.word	0x00000082


	//----- nvinfo : EIATTR_KPARAM_INFO
	.align		4
.L_171:
        /*0008*/ 	.byte	0x04, 0x17
        /*000a*/ 	.short	(.L_173 - .L_172)
.L_172:
        /*000c*/ 	.word	0x00000000
        /*0010*/ 	.short	0x0002
        /*0012*/ 	.short	0x000c
        /*0014*/ 	.byte	0x00, 0xf0, 0x11, 0x00


	//----- nvinfo : EIATTR_KPARAM_INFO
	.align		4
.L_173:
        /*0018*/ 	.byte	0x04, 0x17
        /*001a*/ 	.short	(.L_175 - .L_174)
.L_174:
        /*001c*/ 	.word	0x00000000
        /*0020*/ 	.short	0x0001
        /*0022*/ 	.short	0x0008
        /*0024*/ 	.byte	0x00, 0xf0, 0x11, 0x00


	//----- nvinfo : EIATTR_KPARAM_INFO
	.align		4
.L_175:
        /*0028*/ 	.byte	0x04, 0x17
        /*002a*/ 	.short	(.L_177 - .L_176)
.L_176:
        /*002c*/ 	.word	0x00000000
        /*0030*/ 	.short	0x0000
        /*0032*/ 	.short	0x0000
        /*0034*/ 	.byte	0x00, 0xf5, 0x21, 0x00


	//----- nvinfo : EIATTR_SPARSE_MMA_MASK
	.align		4
.L_177:
        /*0038*/ 	.byte	0x03, 0x50
        /*003a*/ 	.short	0x0000


	//----- nvinfo : EIATTR_MAXREG_COUNT
	.align		4
        /*003c*/ 	.byte	0x03, 0x1b
        /*003e*/ 	.short	0x00ff


	//----- nvinfo : EIATTR_MERCURY_ISA_VERSION
	.align		4
        /*0040*/ 	.byte	0x03, 0x5f
        /*0042*/ 	.short	0x0101


	//----- nvinfo : EIATTR_VRC_CTA_INIT_COUNT
	.align		4
        /*0044*/ 	.byte	0x02, 0x4a
	.zero		1
	.zero		1


	//----- nvinfo : EIATTR_EXIT_INSTR_OFFSETS
	.align		4
        /*0048*/ 	.byte	0x04, 0x1c
        /*004a*/ 	.short	(.L_179 - .L_178)


	//   ....[0]....
.L_178:
        /*004c*/ 	.word	0x00000090


	//----- nvinfo : EIATTR_CBANK_PARAM_SIZE
	.align		4
.L_179:
        /*0050*/ 	.byte	0x03, 0x19
        /*0052*/ 	.short	0x0010


	//----- nvinfo : EIATTR_PARAM_CBANK
	.align		4
        /*0054*/ 	.byte	0x04, 0x0a
        /*0056*/ 	.short	(.L_181 - .L_180)
	.align		4
.L_180:
        /*0058*/ 	.word	index@(.nv.constant0._Z8hadd2_rnPf7__half2S0_)
        /*005c*/ 	.short	0x0380
        /*005e*/ 	.short	0x0010


	//----- nvinfo : EIATTR_SW_WAR
	.align		4
.L_181:
        /*0060*/ 	.byte	0x04, 0x36
        /*0062*/ 	.short	(.L_183 - .L_182)
.L_182:
        /*0064*/ 	.word	0x00000008
.L_183:


//--------------------- .nv.callgraph             --------------------------
	.section	.nv.callgraph,"",@"SHT_CUDA_CALLGRAPH"
	.align	4
	.sectionentsize	8
	.align		4
        /*0000*/ 	.word	0x00000000
	.align		4
        /*0004*/ 	.word	0xffffffff
	.align		4
        /*0008*/ 	.word	0x00000000
	.align		4
        /*000c*/ 	.word	0xfffffffe
	.align		4
        /*0010*/ 	.word	0x00000000
	.align		4
        /*0014*/ 	.word	0xfffffffd
	.align		4
        /*0018*/ 	.word	0x00000000
	.align		4
        /*001c*/ 	.word	0xfffffffc


//--------------------- .text._Z9hmin2_nanPf7__half2S0_ --------------------------
	.section	.text._Z9hmin2_nanPf7__half2S0_,"ax",@progbits
	.align	128
        .global         _Z9hmin2_nanPf7__half2S0_
        .type           _Z9hmin2_nanPf7__half2S0_,@function
        .size           _Z9hmin2_nanPf7__half2S0_,(.L_x_9 - _Z9hmin2_nanPf7__half2S0_)
        .other          _Z9hmin2_nanPf7__half2S0_,@"STO_CUDA_ENTRY STV_DEFAULT"
_Z9hmin2_nanPf7__half2S0_:
.text._Z9hmin2_nanPf7__half2S0_:
[----:B------:R-:W-:Y:S08]  /*0000*/  LDC R1, c[0x0][0x37c] ;  /* 0x0000df00ff017b82 */ /* 0x000ff00000000800 */
[----:B------:R-:W0:Y:S01]  /*0010*/  LDC.64 R4, c[0x0][0x388] ;  /* 0x0000e200ff047b82 */ /* 0x000e220000000a00 */
[----:B------:R-:W1:Y:S07]  /*0020*/  LDCU.64 UR4, c[0x0][0x358] ;  /* 0x00006b00ff0477ac */ /* 0x000e6e0008000a00 */
[----:B------:R-:W1:Y:S01]  /*0030*/  LDC.64 R2, c[0x0][0x380] ;  /* 0x0000e000ff027b82 */ /* 0x000e620000000a00 */
[----:B0-----:R-:W-:-:S05]  /*0040*/  HMNMX2.NAN R0, R4, R5, PT ;  /* 0x0000000504007240 */ /* 0x001fca0003820000 */
[--C-:B------:R-:W-:Y:S02]  /*0050*/  HADD2.F32 R5, -RZ, R0.reuse.H0_H0 ;  /* 0x20000000ff057230 */ /* 0x100fe40000004100 */
[----:B------:R-:W-:-:S03]  /*0060*/  HADD2.F32 R7, -RZ, R0.H1_H1 ;  /* 0x30000000ff077230 */ /* 0x000fc60000004100 */
[----:B-1----:R-:W-:Y:S04]  /*0070*/  STG.E desc[UR4][R2.64], R5 ;  /* 0x0000000502007986 */ /* 0x002fe8000c101904 */
[----:B------:R-:W-:Y:S01]  /*0080*/  STG.E desc[UR4][R2.64+0x4], R7 ;  /* 0x0000040702007986 */ /* 0x000fe2000c101904 */
[----:B------:R-:W-:Y:S05]  /*0090*/  EXIT ;  /* 0x000000000000794d */ /* 0x000fea0003800000 */
.L_x_0:
[----:B------:R-:W-:-:S00]  /*00a0*/  BRA `(.L_x_0) ;  /* 0xfffffffc00fc7947 */ /* 0x000fc0000383ffff */
[----:B------:R-:W-:-:S00]  /*00b0*/  NOP ;  /* 0x0000000000007918 */ /* 0x000fc00000000000 */
        /* <DEDUP_REMOVED lines=12> */
.L_x_9:


//--------------------- .text._Z5hmin2Pf7__half2S0_ --------------------------
	.section	.text._Z5hmin2Pf7__half2S0_,"ax",@progbits
	.align	128
        .global         _Z5hmin2Pf7__half2S0_
        .type           _Z5hmin2Pf7__half2S0_,@function
        .size           _Z5hmin2Pf7__half2S0_,(.L_x_10 - _Z5hmin2Pf7__half2S0_)
        .other          _Z5hmin2Pf7__half2S0_,@"STO_CUDA_ENTRY STV_DEFAULT"
_Z5hmin2Pf7__half2S0_:
.text._Z5hmin2Pf7__half2S0_:
[----:B------:R-:W-:Y:S08]  /*0000*/  LDC R1, c[0x0][0x37c] ;  /* 0x0000df00ff017b82 */ /* 0x000ff00000000800 */
[----:B------:R-:W0:Y:S01]  /*0010*/  LDC.64 R4, c[0x0][0x388] ;  /* 0x0000e200ff047b82 */ /* 0x000e220000000a00 */
[----:B------:R-:W1:Y:S07]  /*0020*/  LDCU.64 UR4, c[0x0][0x358] ;  /* 0x00006b00ff0477ac */ /* 0x000e6e0008000a00 */
[----:B------:R-:W1:Y:S01]  /*0030*/  LDC.64 R2, c[0x0][0x380] ;  /* 0x0000e000ff027b82 */ /* 0x000e620000000a00 */
[----:B0-----:R-:W-:-:S05]  /*0040*/  HMNMX2 R0, R4, R5, PT ;  /* 0x0000000504007240 */ /* 0x001fca0003800000 */
[--C-:B------:R-:W-:Y:S02]  /*0050*/  HADD2.F32 R5, -RZ, R0.reuse.H0_H0 ;  /* 0x20000000ff057230 */ /* 0x100fe40000004100 */
[----:B------:R-:W-:-:S03]  /*0060*/  HADD2.F32 R7, -RZ, R0.H1_H1 ;  /* 0x30000000ff077230 */ /* 0x000fc60000004100 */
[----:B-1----:R-:W-:Y:S04]  /*0070*/  STG.E desc[UR4][R2.64], R5 ;  /* 0x0000000502007986 */ /* 0x002fe8000c101904 */
[----:B------:R-:W-:Y:S01]  /*0080*/  STG.E desc[UR4][R2.64+0x4], R7 ;  /* 0x0000040702007986 */ /* 0x000fe2000c101904 */
[----:B------:R-:W-:Y:S05]  /*0090*/  EXIT ;  /* 0x000000000000794d */ /* 0x000fea0003800000 */
.L_x_1:
        /* <DEDUP_REMOVED lines=14> */
.L_x_10:


//--------------------- .text._Z9hmax2_nanPf7__half2S0_ --------------------------
	.section	.text._Z9hmax2_nanPf7__half2S0_,"ax",@progbits
	.align	128
        .global         _Z9hmax2_nanPf7__half2S0_
        .type           _Z9hmax2_nanPf7__half2S0_,@function
        .size           _Z9hmax2_nanPf7__half2S0_,(.L_x_11 - _Z9hmax2_nanPf7__half2S0_)
        .other          _Z9hmax2_nanPf7__half2S0_,@"STO_CUDA_ENTRY STV_DEFAULT"
_Z9hmax2_nanPf7__half2S0_:
.text._Z9hmax2_nanPf7__half2S0_:
[----:B------:R-:W-:Y:S08]  /*0000*/  LDC R1, c[0x0][0x37c] ;  /* 0x0000df00ff017b82 */ /* 0x000ff00000000800 */
[----:B------:R-:W0:Y:S01]  /*0010*/  LDC.64 R4, c[0x0][0x388] ;  /* 0x0000e200ff047b82 */ /* 0x000e220000000a00 */
[----:B------:R-:W1:Y:S07]  /*0020*/  LDCU.64 UR4, c[0x0][0x358] ;  /* 0x00006b00ff0477ac */ /* 0x000e6e0008000a00 */
[----:B------:R-:W1:Y:S01]  /*0030*/  LDC.64 R2, c[0x0][0x380] ;  /* 0x0000e000ff027b82 */ /* 0x000e620000000a00 */
[----:B0-----:R-:W-:-:S05]  /*0040*/  HMNMX2.NAN R0, R4, R5, !PT ;  /* 0x0000000504007240 */ /* 0x001fca0007820000 */
[--C-:B------:R-:W-:Y:S02]  /*0050*/  HADD2.F32 R5, -RZ, R0.reuse.H0_H0 ;  /* 0x20000000ff057230 */ /* 0x100fe40000004100 */
[----:B------:R-:W-:-:S03]  /*0060*/  HADD2.F32 R7, -RZ, R0.H1_H1 ;  /* 0x30000000ff077230 */ /* 0x000fc60000004100 */
[----:B-1----:R-:W-:Y:S04]  /*0070*/  STG.E desc[UR4][R2.64], R5 ;  /* 0x0000000502007986 */ /* 0x002fe8000c101904 */
[----:B------:R-:W-:Y:S01]  /*0080*/  STG.E desc[UR4][R2.64+0x4], R7 ;  /* 0x0000040702007986 */ /* 0x000fe2000c101904 */
[----:B------:R-:W-:Y:S05]  /*0090*/  EXIT ;  /* 0x000000000000794d */ /* 0x000fea0003800000 */
.L_x_2:
        /* <DEDUP_REMOVED lines=14> */
.L_x_11:


//--------------------- .text._Z5hmax2Pf7__half2S0_ --------------------------
	.section	.text._Z5hmax2Pf7__half2S0_,"ax",@progbits
	.align	128
        .global         _Z5hmax2Pf7__half2S0_
        .type           _Z5hmax2Pf7__half2S0_,@function
        .size           _Z5hmax2Pf7__half2S0_,(.L_x_12 - _Z5hmax2Pf7__half2S0_)
        .other          _Z5hmax2Pf7__half2S0_,@"STO_CUDA_ENTRY STV_DEFAULT"
_Z5hmax2Pf7__half2S0_:
.text._Z5hmax2Pf7__half2S0_:
[----:B------:R-:W-:Y:S08]  /*0000*/  LDC R1, c[0x0][0x37c] ;  /* 0x0000df00ff017b82 */ /* 0x000ff00000000800 */
[----:B------:R-:W0:Y:S01]  /*0010*/  LDC.64 R4, c[0x0][0x388] ;  /* 0x0000e200ff047b82 */ /* 0x000e220000000a00 */
[----:B------:R-:W1:Y:S07]  /*0020*/  LDCU.64 UR4, c[0x0][0x358] ;  /* 0x00006b00ff0477ac */ /* 0x000e6e0008000a00 */
[----:B------:R-:W1:Y:S01]  /*0030*/  LDC.64 R2, c[0x0][0x380] ;  /* 0x0000e000ff027b82 */ /* 0x000e620000000a00 */
[----:B0-----:R-:W-:-:S05]  /*0040*/  HMNMX2 R0, R4, R5, !PT ;  /* 0x0000000504007240 */ /* 0x001fca0007800000 */
[--C-:B------:R-:W-:Y:S02]  /*0050*/  HADD2.F32 R5, -RZ, R0.reuse.H0_H0 ;  /* 0x20000000ff057230 */ /* 0x100fe40000004100 */
[----:B------:R-:W-:-:S03]  /*0060*/  HADD2.F32 R7, -RZ, R0.H1_H1 ;  /* 0x30000000ff077230 */ /* 0x000fc60000004100 */
[----:B-1----:R-:W-:Y:S04]  /*0070*/  STG.E desc[UR4][R2.64], R5 ;  /* 0x0000000502007986 */ /* 0x002fe8000c101904 */
[----:B------:R-:W-:Y:S01]  /*0080*/  STG.E desc[UR4][R2.64+0x4], R7 ;  /* 0x0000040702007986 */ /* 0x000fe2000c101904 */
[----:B------:R-:W-:Y:S05]  /*0090*/  EXIT ;  /* 0x000000000000794d */ /* 0x000fea0003800000 */
.L_x_3:
        /* <DEDUP_REMOVED lines=14> */
.L_x_12:


//--------------------- .text._Z8hsub2_rnPf7__half2S0_ --------------------------
	.section	.text._Z8hsub2_rnPf7__half2S0_,"ax",@progbits
	.align	128
        .global         _Z8hsub2_rnPf7__half2S0_
        .type           _Z8hsub2_rnPf7__half2S0_,@function
        .size           _Z8hsub2_rnPf7__half2S0_,(.L_x_13 - _Z8hsub2_rnPf7__half2S0_)
        .other          _Z8hsub2_rnPf7__half2S0_,@"STO_CUDA_ENTRY STV_DEFAULT"
_Z8hsub2_rnPf7__half2S0_:
.text._Z8hsub2_rnPf7__half2S0_:
[----:B------:R-:W-:Y:S08]  /*0000*/  LDC R1, c[0x0][0x37c] ;  /* 0x0000df00ff017b82 */ /* 0x000ff00000000800 */
[----:B------:R-:W0:Y:S01]  /*0010*/  LDC.64 R4, c[0x0][0x388] ;  /* 0x0000e200ff047b82 */ /* 0x000e220000000a00 */
[----:B------:R-:W1:Y:S07]  /*0020*/  LDCU.64 UR4, c[0x0][0x358] ;  /* 0x00006b00ff0477ac */ /* 0x000e6e0008000a00 */
[----:B------:R-:W1:Y:S01]  /*0030*/  LDC.64 R2, c[0x0][0x380] ;  /* 0x0000e000ff027b82 */ /* 0x000e620000000a00 */
[----:B0-----:R-:W-:-:S05]  /*0040*/  HFMA2 R0, R4, 1, 1, -R5 ;  /* 0x3c003c0004007831 */ /* 0x001fca0000100005 */
[--C-:B------:R-:W-:Y:S02]  /*0050*/  HADD2.F32 R5, -RZ, R0.reuse.H0_H0 ;  /* 0x20000000ff057230 */ /* 0x100fe40000004100 */
[----:B------:R-:W-:-:S03]  /*0060*/  HADD2.F32 R7, -RZ, R0.H1_H1 ;  /* 0x30000000ff077230 */ /* 0x000fc60000004100 */
[----:B-1----:R-:W-:Y:S04]  /*0070*/  STG.E desc[UR4][R2.64], R5 ;  /* 0x0000000502007986 */ /* 0x002fe8000c101904 */
[----:B------:R-:W-:Y:S01]  /*0080*/  STG.E desc[UR4][R2.64+0x4], R7 ;  /* 0x0000040702007986 */ /* 0x000fe2000c101904 */
[----:B------:R-:W-:Y:S05]  /*0090*/  EXIT ;  /* 0x000000000000794d */ /* 0x000fea0003800000 */
.L_x_4:
        /* <DEDUP_REMOVED lines=14> */
.L_x_13:


//--------------------- .text._Z8hmul2_rnPf7__half2S0_ --------------------------
	.section	.text._Z8hmul2_rnPf7__half2S0_,"ax",@progbits
	.align	128
        .global         _Z8hmul2_rnPf7__half2S0_
        .type           _Z8hmul2_rnPf7__half2S0_,@function
        .size           _Z8hmul2_rnPf7__half2S0_,(.L_x_14 - _Z8hmul2_rnPf7__half2S0_)
        .other          _Z8hmul2_rnPf7__half2S0_,@"STO_CUDA_ENTRY STV_DEFAULT"
_Z8hmul2_rnPf7__half2S0_:
.text._Z8hmul2_rnPf7__half2S0_:
[----:B------:R-:W-:Y:S08]  /*0000*/  LDC R1, c[0x0][0x37c] ;  /* 0x0000df00ff017b82 */ /* 0x000ff00000000800 */
[----:B------:R-:W0:Y:S01]  /*0010*/  LDC.64 R4, c[0x0][0x388] ;  /* 0x0000e200ff047b82 */ /* 0x000e220000000a00 */
[----:B------:R-:W1:Y:S07]  /*0020*/  LDCU.64 UR4, c[0x0][0x358] ;  /* 0x00006b00ff0477ac */ /* 0x000e6e0008000a00 */
[----:B------:R-:W1:Y:S01]  /*0030*/  LDC.64 R2, c[0x0][0x380] ;  /* 0x0000e000ff027b82 */ /* 0x000e620000000a00 */
[----:B0-----:R-:W-:-:S05]  /*0040*/  HFMA2 R0, R4, R5, -RZ ;  /* 0x0000000504007231 */ /* 0x001fca00001000ff */
[--C-:B------:R-:W-:Y:S02]  /*0050*/  HADD2.F32 R5, -RZ, R0.reuse.H0_H0 ;  /* 0x20000000ff057230 */ /* 0x100fe40000004100 */
[----:B------:R-:W-:-:S03]  /*0060*/  HADD2.F32 R7, -RZ, R0.H1_H1 ;  /* 0x30000000ff077230 */ /* 0x000fc60000004100 */
[----:B-1----:R-:W-:Y:S04]  /*0070*/  STG.E desc[UR4][R2.64], R5 ;  /* 0x0000000502007986 */ /* 0x002fe8000c101904 */
[----:B------:R-:W-:Y:S01]  /*0080*/  STG.E desc[UR4][R2.64+0x4], R7 ;  /* 0x0000040702007986 */ /* 0x000fe2000c101904 */
[----:B------:R-:W-:Y:S05]  /*0090*/  EXIT ;  /* 0x000000000000794d */ /* 0x000fea0003800000 */
.L_x_5:
        /* <DEDUP_REMOVED lines=14> */
.L_x_14:


//--------------------- .text._Z10hfma2_reluPf7__half2S0_S0_ --------------------------
	.section	.text._Z10hfma2_reluPf7__half2S0_S0_,"ax",@progbits
	.align	128
        .global         _Z10hfma2_reluPf7__half2S0_S0_
        .type           _Z10hfma2_reluPf7__half2S0_S0_,@function
        .size           _Z10hfma2_reluPf7__half2S0_S0_,(.L_x_15 - _Z10hfma2_reluPf7__half2S0_S0_)
        .other          _Z10hfma2_reluPf7__half2S0_S0_,@"STO_CUDA_ENTRY STV_DEFAULT"
_Z10hfma2_reluPf7__half2S0_S0_:
.text._Z10hfma2_reluPf7__half2S0_S0_:
[----:B------:R-:W-:Y:S08]  /*0000*/  LDC R1, c[0x0][0x37c] ;  /* 0x0000df00ff017b82 */ /* 0x000ff00000000800 */
[----:B------:R-:W0:Y:S01]  /*0010*/  LDC R0, c[0x0][0x390] ;  /* 0x0000e400ff007b82 */ /* 0x000e220000000800 */
[----:B------:R-:W1:Y:S07]  /*0020*/  LDCU.64 UR4, c[0x0][0x358] ;  /* 0x00006b00ff0477ac */ /* 0x000e6e0008000a00 */
[----:B------:R-:W0:Y:S08]  /*0030*/  LDC.64 R4, c[0x0][0x388] ;  /* 0x0000e200ff047b82 */ /* 0x000e300000000a00 */
[----:B------:R-:W1:Y:S01]  /*0040*/  LDC.64 R2, c[0x0][0x380] ;  /* 0x0000e000ff027b82 */ /* 0x000e620000000a00 */
[----:B0-----:R-:W-:-:S05]  /*0050*/  HFMA2.RELU R0, R4, R5, R0 ;  /* 0x0000000504007231 */ /* 0x001fca0003808000 */
[--C-:B------:R-:W-:Y:S02]  /*0060*/  HADD2.F32 R5, -RZ, R0.reuse.H0_H0 ;  /* 0x20000000ff057230 */ /* 0x100fe40000004100 */
[----:B------:R-:W-:-:S03]  /*0070*/  HADD2.F32 R7, -RZ, R0.H1_H1 ;  /* 0x30000000ff077230 */ /* 0x000fc60000004100 */
[----:B-1----:R-:W-:Y:S04]  /*0080*/  STG.E desc[UR4][R2.64], R5 ;  /* 0x0000000502007986 */ /* 0x002fe8000c101904 */
[----:B------:R-:W-:Y:S01]  /*0090*/  STG.E desc[UR4][R2.64+0x4], R7 ;  /* 0x0000040702007986 */ /* 0x000fe2000c101904 */
[----:B------:R-:W-:Y:S05]  /*00a0*/  EXIT ;  /* 0x000000000000794d */ /* 0x000fea0003800000 */
.L_x_6:
        /* <DEDUP_REMOVED lines=13> */
.L_x_15:


//--------------------- .text._Z6hcmaddPf7__half2S0_S0_ --------------------------
	.section	.text._Z6hcmaddPf7__half2S0_S0_,"ax",@progbits
	.align	128
        .global         _Z6hcmaddPf7__half2S0_S0_
        .type           _Z6hcmaddPf7__half2S0_S0_,@function
        .size           _Z6hcmaddPf7__half2S0_S0_,(.L_x_16 - _Z6hcmaddPf7__half2S0_S0_)
        .other          _Z6hcmaddPf7__half2S0_S0_,@"STO_CUDA_ENTRY STV_DEFAULT"
_Z6hcmaddPf7__half2S0_S0_:
.text._Z6hcmaddPf7__half2S0_S0_:
[----:B------:R-:W-:Y:S08]  /*0000*/  LDC R1, c[0x0][0x37c] ;  /* 0x0000df00ff017b82 */ /* 0x000ff00000000800 */
[----:B------:R-:W0:Y:S01]  /*0010*/  LDC R0, c[0x0][0x390] ;  /* 0x0000e400ff007b82 */ /* 0x000e220000000800 */
[----:B------:R-:W1:Y:S07]  /*0020*/  LDCU.64 UR4, c[0x0][0x358] ;  /* 0x00006b00ff0477ac */ /* 0x000e6e0008000a00 */
[----:B------:R-:W0:Y:S08]  /*0030*/  LDC.64 R4, c[0x0][0x388] ;  /* 0x0000e200ff047b82 */ /* 0x000e300000000a00 */
[----:B------:R-:W1:Y:S01]  /*0040*/  LDC.64 R2, c[0x0][0x380] ;  /* 0x0000e000ff027b82 */ /* 0x000e620000000a00 */
[----:B0-----:R-:W-:-:S04]  /*0050*/  HFMA2 R0, R4.H0_H0, R5, R0 ;  /* 0x0000000504007231 */ /* 0x001fc80000000800 */
[----:B------:R-:W-:-:S05]  /*0060*/  HFMA2 R0, R4.H1_H1, R5.H0_NH1, R0 ;  /* 0x0000000504007231 */ /* 0x000fca0000400c00 */
[--C-:B------:R-:W-:Y:S02]  /*0070*/  HADD2.F32 R5, -RZ, R0.reuse.H0_H0 ;  /* 0x20000000ff057230 */ /* 0x100fe40000004100 */
[----:B------:R-:W-:-:S03]  /*0080*/  HADD2.F32 R7, -RZ, R0.H1_H1 ;  /* 0x30000000ff077230 */ /* 0x000fc60000004100 */
[----:B-1----:R-:W-:Y:S04]  /*0090*/  STG.E desc[UR4][R2.64], R5 ;  /* 0x0000000502007986 */ /* 0x002fe8000c101904 */
[----:B------:R-:W-:Y:S01]  /*00a0*/  STG.E desc[UR4][R2.64+0x4], R7 ;  /* 0x0000040702007986 */ /* 0x000fe2000c101904 */
[----:B------:R-:W-:Y:S05]  /*00b0*/  EXIT ;  /* 0x000000000000794d */ /* 0x000fea0003800000 */
.L_x_7:
        /* <DEDUP_REMOVED lines=12> */
.L_x_16:


//--------------------- .text._Z8hadd2_rnPf7__half2S0_ --------------------------
	.section	.text._Z8hadd2_rnPf7__half2S0_,"ax",@progbits
	.align	128
        .global         _Z8hadd2_rnPf7__half2S0_
        .type           _Z8hadd2_rnPf7__half2S0_,@function
        .size           _Z8hadd2_rnPf7__half2S0_,(.L_x_17 - _Z8hadd2_rnPf7__half2S0_)
        .other          _Z8hadd2_rnPf7__half2S0_,@"STO_CUDA_ENTRY STV_DEFAULT"
_Z8hadd2_rnPf7__half2S0_:
.text._Z8hadd2_rnPf7__half2S0_:
[----:B------:R-:W-:Y:S08]  /*0000*/  LDC R1, c[0x0][0x37c] ;  /* 0x0000df00ff017b82 */ /* 0x000ff00000000800 */
[----:B------:R-:W0:Y:S01]  /*0010*/  LDC.64 R4, c[0x0][0x388] ;  /* 0x0000e200ff047b82 */ /* 0x000e220000000a00 */
[----:B------:R-:W1:Y:S07]  /*0020*/  LDCU.64 UR4, c[0x0][0x358] ;  /* 0x00006b00ff0477ac */ /* 0x000e6e0008000a00 */
[----:B------:R-:W1:Y:S01]  /*0030*/  LDC.64 R2, c[0x0][0x380] ;  /* 0x0000e000ff027b82 */ /* 0x000e620000000a00 */
[----:B0-----:R-:W-:-:S05]  /*0040*/  HFMA2 R0, R4, 1, 1, R5 ;  /* 0x3c003c0004007831 */ /* 0x001fca0000000005 */
[--C-:B------:R-:W-:Y:S02]  /*0050*/  HADD2.F32 R5, -RZ, R0.reuse.H0_H0 ;  /* 0x20000000ff057230 */ /* 0x100fe40000004100 */
[----:B------:R-:W-:-:S03]  /*0060*/  HADD2.F32 R7, -RZ, R0.H1_H1 ;  /* 0x30000000ff077230 */ /* 0x000fc60000004100 */
[----:B-1----:R-:W-:Y:S04]  /*0070*/  STG.E desc[UR4][R2.64], R5 ;  /* 0x0000000502007986 */ /* 0x002fe8000c101904 */
[----:B------:R-:W-:Y:S01]  /*0080*/  STG.E desc[UR4][R2.64+0x4], R7 ;  /* 0x0000040702007986 */ /* 0x000fe2000c101904 */
[----:B------:R-:W-:Y:S05]  /*0090*/  EXIT ;  /* 0x000000000000794d */ /* 0x000fea0003800000 */
.L_x_8:
        /* <DEDUP_REMOVED lines=14> */
.L_x_17:


//--------------------- .nv.shared.reserved.0     --------------------------
	.section	.nv.shared.reserved.0,"aw",@nobits
	.weak		__nv_reservedSMEM_offset_0_alias
	.size		__nv_reservedSMEM_offset_0_alias, 0, 64
	.other		__nv_reservedSMEM_offset_0_alias,@"STO_CUDA_RESERVED_SHARED STV_DEFAULT"
__nv_reservedSMEM_offset_0_alias:
	.zero		0
	.zero		64


//--------------------- .nv.constant0._Z9hmin2_nanPf7__half2S0_ --------------------------
	.section	.nv.constant0._Z9hmin2_nanPf7__half2S0_,"a",@progbits
	.sectionflags	@""
	.align	4
.nv.constant0._Z9hmin2_nanPf7__half2S0_:
	.zero		912


//--------------------- .nv.constant0._Z5hmin2Pf7__half2S0_ --------------------------
	.section	.nv.constant0._Z5hmin2Pf7__half2S0_,"a",@progbits
	.sectionflags	@""
	.align	4
.nv.constant0._Z5hmin2Pf7__half2S0_:
	.zero		912


//--------------------- .nv.constant0._Z9hmax2_nanPf7__half2S0_ --------------------------
	.section	.nv.constant0._Z9hmax2_nanPf7__half2S0_,"a",@progbits
	.sectionflags	@""
	.align	4
.nv.constant0._Z9hmax2_nanPf7__half2S0_:
	.zero		912


//--------------------- .nv.constant0._Z5hmax2Pf7__half2S0_ --------------------------
	.section	.nv.constant0._Z5hmax2Pf7__half2S0_,"a",@progbits
	.sectionflags	@""
	.align	4
.nv.constant0._Z5hmax2Pf7__half2S0_:
	.zero		912


//--------------------- .nv.constant0._Z8hsub2_rnPf7__half2S0_ --------------------------
	.section	.nv.constant0._Z8hsub2_rnPf7__half2S0_,"a",@progbits
	.sectionflags	@""
	.align	4
.nv.constant0._Z8hsub2_rnPf7__half2S0_:
	.zero		912


//--------------------- .nv.constant0._Z8hmul2_rnPf7__half2S0_ --------------------------
	.section	.nv.constant0._Z8hmul2_rnPf7__half2S0_,"a",@progbits
	.sectionflags	@""
	.align	4
.nv.constant0._Z8hmul2_rnPf7__half2S0_:
	.zero		912


//--------------------- .nv.constant0._Z10hfma2_reluPf7__half2S0_S0_ --------------------------
	.section	.nv.constant0._Z10hfma2_reluPf7__half2S0_S0_,"a",@progbits
	.sectionflags	@""
	.align	4
.nv.constant0._Z10hfma2_reluPf7__half2S0_S0_:
	.zero		916


//--------------------- .nv.constant0._Z6hcmaddPf7__half2S0_S0_ --------------------------
	.section	.nv.constant0._Z6hcmaddPf7__half2S0_S0_,"a",@progbits
	.sectionflags	@""
	.align	4
.nv.constant0._Z6hcmaddPf7__half2S0_S0_:
	.zero		916


//--------------------- .nv.constant0._Z8hadd2_rnPf7__half2S0_ --------------------------
	.section	.nv.constant0._Z8hadd2_rnPf7__half2S0_,"a",@progbits
	.sectionflags	@""
	.align	4
.nv.constant0._Z8hadd2_rnPf7__half2S0_:
	.zero		912


//--------------------- SYMBOLS --------------------------

	.type		.nv.reservedSmem.offset0,@object
	.size		.nv.reservedSmem.offset0,0x4
